	.headerflags	@"EF_CUDA_TEXMODE_UNIFIED EF_CUDA_64BIT_ADDRESS EF_CUDA_ACCELERATORS EF_CUDA_SM90 EF_CUDA_VIRTUAL_SM(EF_CUDA_SM90)"
	.elftype	@"ET_EXEC"


//--------------------- .nv.info                  --------------------------
	.section	.nv.info,"",@"SHT_CUDA_INFO"
	.align	4


	//----- nvinfo : EIATTR_REGCOUNT
	.align		4
        /*0000*/ 	.byte	0x04, 0x2f
        /*0002*/ 	.short	(.L_1 - .L_0)
	.align		4
.L_0:
        /*0004*/ 	.word	index@(triton_poi_fused_convolution_div_max_pool2d_with_indices_relu_sub_31)
        /*0008*/ 	.word	0x0000001e


	//----- nvinfo : EIATTR_MIN_STACK_SIZE
	.align		4
.L_1:
        /*000c*/ 	.byte	0x04, 0x12
        /*000e*/ 	.short	(.L_3 - .L_2)
	.align		4
.L_2:
        /*0010*/ 	.word	index@(triton_poi_fused_convolution_div_max_pool2d_with_indices_relu_sub_31)
        /*0014*/ 	.word	0x00000000


	//----- nvinfo : EIATTR_FRAME_SIZE
	.align		4
.L_3:
        /*0018*/ 	.byte	0x04, 0x11
        /*001a*/ 	.short	(.L_5 - .L_4)
	.align		4
.L_4:
        /*001c*/ 	.word	index@(triton_poi_fused_convolution_div_max_pool2d_with_indices_relu_sub_31)
        /*0020*/ 	.word	0x00000000


	//----- nvinfo : EIATTR_MIN_STACK_SIZE
	.align		4
.L_5:
        /*0024*/ 	.byte	0x04, 0x12
        /*0026*/ 	.short	(.L_7 - .L_6)
	.align		4
.L_6:
        /*0028*/ 	.word	index@(triton_poi_fused_convolution_div_max_pool2d_with_indices_relu_sub_31)
        /*002c*/ 	.word	0x00000000
.L_7:


//--------------------- .nv.info.triton_poi_fused_convolution_div_max_pool2d_with_indices_relu_sub_31 --------------------------
	.section	.nv.info.triton_poi_fused_convolution_div_max_pool2d_with_indices_relu_sub_31,"",@"SHT_CUDA_INFO"
	.sectionflags	@""
	.align	4


	//----- nvinfo : EIATTR_CUDA_API_VERSION
	.align		4
        /*0000*/ 	.byte	0x04, 0x37
        /*0002*/ 	.short	(.L_9 - .L_8)
.L_8:
        /*0004*/ 	.word	0x0000007c


	//----- nvinfo : EIATTR_KPARAM_INFO
	.align		4
.L_9:
        /*0008*/ 	.byte	0x04, 0x17
        /*000a*/ 	.short	(.L_11 - .L_10)
.L_10:
        /*000c*/ 	.word	0x00000000
        /*0010*/ 	.short	0x0004
        /*0012*/ 	.short	0x001c
        /*0014*/ 	.byte	0x00, 0xf0, 0x11, 0x00


	//----- nvinfo : EIATTR_KPARAM_INFO
	.align		4
.L_11:
        /*0018*/ 	.byte	0x04, 0x17
        /*001a*/ 	.short	(.L_13 - .L_12)
.L_12:
        /*001c*/ 	.word	0x00000000
        /*0020*/ 	.short	0x0003
        /*0022*/ 	.short	0x0018
        /*0024*/ 	.byte	0x00, 0xf0, 0x11, 0x00


	//----- nvinfo : EIATTR_KPARAM_INFO
	.align		4
.L_13:
        /*0028*/ 	.byte	0x04, 0x17
        /*002a*/ 	.short	(.L_15 - .L_14)
.L_14:
        /*002c*/ 	.word	0x00000000
        /*0030*/ 	.short	0x0002
        /*0032*/ 	.short	0x0010
        /*0034*/ 	.byte	0x00, 0xf4, 0x21, 0x00


	//----- nvinfo : EIATTR_KPARAM_INFO
	.align		4
.L_15:
        /*0038*/ 	.byte	0x04, 0x17
        /*003a*/ 	.short	(.L_17 - .L_16)
.L_16:
        /*003c*/ 	.word	0x00000000
        /*0040*/ 	.short	0x0001
        /*0042*/ 	.short	0x0008
        /*0044*/ 	.byte	0x00, 0xf4, 0x21, 0x00


	//----- nvinfo : EIATTR_KPARAM_INFO
	.align		4
.L_17:
        /*0048*/ 	.byte	0x04, 0x17
        /*004a*/ 	.short	(.L_19 - .L_18)
.L_18:
        /*004c*/ 	.word	0x00000000
        /*0050*/ 	.short	0x0000
        /*0052*/ 	.short	0x0000
        /*0054*/ 	.byte	0x00, 0xf4, 0x21, 0x00


	//----- nvinfo : EIATTR_SPARSE_MMA_MASK
	.align		4
.L_19:
        /*0058*/ 	.byte	0x03, 0x50
        /*005a*/ 	.short	0x0000


	//----- nvinfo : EIATTR_MAXREG_COUNT
	.align		4
        /*005c*/ 	.byte	0x03, 0x1b
        /*005e*/ 	.short	0x00ff


	//----- nvinfo : EIATTR_EXIT_INSTR_OFFSETS
	.align		4
        /*0060*/ 	.byte	0x04, 0x1c
        /*0062*/ 	.short	(.L_21 - .L_20)


	//   ....[0]....
.L_20:
        /*0064*/ 	.word	0x000004a0


	//----- nvinfo : EIATTR_REQNTID
	.align		4
.L_21:
        /*0068*/ 	.byte	0x04, 0x10
        /*006a*/ 	.short	(.L_23 - .L_22)
.L_22:
        /*006c*/ 	.word	0x00000080
        /*0070*/ 	.word	0x00000001
        /*0074*/ 	.word	0x00000001


	//----- nvinfo : EIATTR_CBANK_PARAM_SIZE
	.align		4
.L_23:
        /*0078*/ 	.byte	0x03, 0x19
        /*007a*/ 	.short	0x0020


	//----- nvinfo : EIATTR_PARAM_CBANK
	.align		4
        /*007c*/ 	.byte	0x04, 0x0a
        /*007e*/ 	.short	(.L_25 - .L_24)
	.align		4
.L_24:
        /*0080*/ 	.word	index@(.nv.constant0.triton_poi_fused_convolution_div_max_pool2d_with_indices_relu_sub_31)
        /*0084*/ 	.short	0x0210
        /*0086*/ 	.short	0x0020


	//----- nvinfo : EIATTR_SW_WAR
	.align		4
.L_25:
        /*0088*/ 	.byte	0x04, 0x36
        /*008a*/ 	.short	(.L_27 - .L_26)
.L_26:
        /*008c*/ 	.word	0x00000008
.L_27:


//--------------------- .nv.callgraph             --------------------------
	.section	.nv.callgraph,"",@"SHT_CUDA_CALLGRAPH"
	.align	4
	.sectionentsize	8
	.align		4
        /*0000*/ 	.word	0x00000000
	.align		4
        /*0004*/ 	.word	0xffffffff
	.align		4
        /*0008*/ 	.word	0x00000000
	.align		4
        /*000c*/ 	.word	0xfffffffe
	.align		4
        /*0010*/ 	.word	0x00000000
	.align		4
        /*0014*/ 	.word	0xfffffffd
	.align		4
        /*0018*/ 	.word	0x00000000
	.align		4
        /*001c*/ 	.word	0xfffffffc


//--------------------- .text.triton_poi_fused_convolution_div_max_pool2d_with_indices_relu_sub_31 --------------------------
	.section	.text.triton_poi_fused_convolution_div_max_pool2d_with_indices_relu_sub_31,"ax",@progbits
	.align	128
        .global         triton_poi_fused_convolution_div_max_pool2d_with_indices_relu_sub_31
        .type           triton_poi_fused_convolution_div_max_pool2d_with_indices_relu_sub_31,@function
        .size           triton_poi_fused_convolution_div_max_pool2d_with_indices_relu_sub_31,(.L_x_1 - triton_poi_fused_convolution_div_max_pool2d_with_indices_relu_sub_31)
        .other          triton_poi_fused_convolution_div_max_pool2d_with_indices_relu_sub_31,@"STO_CUDA_ENTRY STV_DEFAULT"
triton_poi_fused_convolution_div_max_pool2d_with_indices_relu_sub_31:
.text.triton_poi_fused_convolution_div_max_pool2d_with_indices_relu_sub_31:
[----:B------:R-:W-:Y:S01]  /*0000*/  LDC R1, c[0x0][0x28] ;  /* 0x00000a00ff017b82 */ /* 0x000fe20000000800 */
[----:B------:R-:W1:Y:S07]  /*0010*/  S2R R0, SR_CTAID.Y ;  /* 0x0000000000007919 */ /* 0x000e6e0000002600 */
[----:B------:R-:W2:Y:S01]  /*0020*/  LDC.64 R2, c[0x0][0x210] ;  /* 0x00008400ff027b82 */ /* 0x000ea20000000a00 */
[----:B------:R-:W-:Y:S01]  /*0030*/  ULDC.64 UR4, c[0x0][0x208] ;  /* 0x0000820000047ab9 */ /* 0x000fe20000000a00 */
[----:B------:R-:W3:Y:S01]  /*0040*/  S2R R4, SR_TID.X ;  /* 0x0000000000047919 */ /* 0x000ee20000002100 */
[----:B------:R-:W4:Y:S05]  /*0050*/  S2R R11, SR_CTAID.X ;  /* 0x00000000000b7919 */ /* 0x000f2a0000002500 */
[----:B------:R-:W5:Y:S01]  /*0060*/  LDC.64 R6, c[0x0][0x218] ;  /* 0x00008600ff067b82 */ /* 0x000f620000000a00 */
[----:B-1----:R-:W-:-:S04]  /*0070*/  SHF.R.S32.HI R5, RZ, 0x1f, R0 ;  /* 0x0000001fff057819 */ /* 0x002fc80000011400 */
[----:B------:R-:W-:Y:S01]  /*0080*/  LEA.HI R5, R5, R0, RZ, 0x8 ;  /* 0x0000000005057211 */ /* 0x000fe200078f40ff */
[----:B---3--:R-:W-:-:S03]  /*0090*/  IMAD.SHL.U32 R4, R4, 0x4, RZ ;  /* 0x0000000404047824 */ /* 0x008fc600078e00ff */
[C---:B------:R-:W-:Y:S02]  /*00a0*/  LOP3.LUT R9, R5.reuse, 0xffffff00, RZ, 0xc0, !PT ;  /* 0xffffff0005097812 */ /* 0x040fe400078ec0ff */
[----:B------:R-:W-:Y:S02]  /*00b0*/  SHF.L.U32 R5, R5, 0xe, RZ ;  /* 0x0000000e05057819 */ /* 0x000fe400000006ff */
[----:B------:R-:W-:Y:S01]  /*00c0*/  LOP3.LUT R4, R4, 0x1fc, RZ, 0xc0, !PT ;  /* 0x000001fc04047812 */ /* 0x000fe200078ec0ff */
[----:B------:R-:W-:Y:S01]  /*00d0*/  IMAD.IADD R15, R0, 0x1, -R9 ;  /* 0x00000001000f7824 */ /* 0x000fe200078e0a09 */
[----:B------:R-:W-:Y:S02]  /*00e0*/  LOP3.LUT R8, R5, 0xffc00000, RZ, 0xc0, !PT ;  /* 0xffc0000005087812 */ /* 0x000fe400078ec0ff */
[----:B----4-:R-:W-:-:S03]  /*00f0*/  LEA R5, R11, R4, 0xa ;  /* 0x000000040b057211 */ /* 0x010fc600078e50ff */
[----:B------:R-:W-:-:S05]  /*0100*/  IMAD.IADD R8, R15, 0x1, R8 ;  /* 0x000000010f087824 */ /* 0x000fca00078e0208 */
[----:B------:R-:W-:Y:S01]  /*0110*/  LEA R9, R5, R8, 0x8 ;  /* 0x0000000805097211 */ /* 0x000fe200078e40ff */
[----:B-----5:R-:W-:-:S03]  /*0120*/  IMAD.WIDE R14, R15, 0x4, R6 ;  /* 0x000000040f0e7825 */ /* 0x020fc600078e0206 */
[----:B------:R-:W-:Y:S01]  /*0130*/  IADD3 R11, R9, 0x20000, RZ ;  /* 0x00020000090b7810 */ /* 0x000fe20007ffe0ff */
[C---:B------:R-:W-:Y:S01]  /*0140*/  VIADD R19, R9.reuse, 0x100 ;  /* 0x0000010009137836 */ /* 0x040fe20000000000 */
[----:B------:R-:W-:Y:S01]  /*0150*/  IADD3 R21, R9, 0x200, RZ ;  /* 0x0000020009157810 */ /* 0x000fe20007ffe0ff */
[--C-:B--2---:R-:W-:Y:S01]  /*0160*/  IMAD.WIDE R16, R9, 0x4, R2.reuse ;  /* 0x0000000409107825 */ /* 0x104fe200078e0202 */
[----:B------:R-:W-:Y:S01]  /*0170*/  IADD3 R25, R9, 0x20200, RZ ;  /* 0x0002020009197810 */ /* 0x000fe20007ffe0ff */
[----:B------:R-:W2:Y:S02]  /*0180*/  LDG.E.EL R15, desc[UR4][R14.64] ;  /* 0x000000040e0f7981 */ /* 0x000ea4000c2e1900 */
[----:B------:R-:W-:Y:S02]  /*0190*/  IMAD.WIDE R18, R19, 0x4, R2 ;  /* 0x0000000413127825 */ /* 0x000fe400078e0202 */
[----:B------:R1:W2:Y:S02]  /*01a0*/  LDG.E.EL R4, desc[UR4][R16.64] ;  /* 0x0000000410047981 */ /* 0x0002a4000c2e1900 */
[----:B------:R-:W-:-:S02]  /*01b0*/  VIADD R13, R9, 0x300 ;  /* 0x00000300090d7836 */ /* 0x000fc40000000000 */
[C---:B------:R-:W-:Y:S01]  /*01c0*/  VIADD R23, R9.reuse, 0x20100 ;  /* 0x0002010009177836 */ /* 0x040fe20000000000 */
[----:B------:R3:W4:Y:S01]  /*01d0*/  LDG.E.EL R6, desc[UR4][R18.64] ;  /* 0x0000000412067981 */ /* 0x000722000c2e1900 */
[----:B------:R-:W-:Y:S02]  /*01e0*/  VIADD R27, R9, 0x20300 ;  /* 0x00020300091b7836 */ /* 0x000fe40000000000 */
[----:B------:R-:W-:-:S04]  /*01f0*/  IMAD.WIDE R10, R11, 0x4, R2 ;  /* 0x000000040b0a7825 */ /* 0x000fc800078e0202 */
[--C-:B------:R-:W-:Y:S02]  /*0200*/  IMAD.WIDE R20, R21, 0x4, R2.reuse ;  /* 0x0000000415147825 */ /* 0x100fe400078e0202 */
[----:B------:R-:W5:Y:S02]  /*0210*/  LDG.E.EL R10, desc[UR4][R10.64] ;  /* 0x000000040a0a7981 */ /* 0x000f64000c2e1900 */
[--C-:B------:R-:W-:Y:S02]  /*0220*/  IMAD.WIDE R12, R13, 0x4, R2.reuse ;  /* 0x000000040d0c7825 */ /* 0x100fe400078e0202 */
[----:B------:R3:W5:Y:S02]  /*0230*/  LDG.E.EL R7, desc[UR4][R20.64] ;  /* 0x0000000414077981 */ /* 0x000764000c2e1900 */
[--C-:B-1----:R-:W-:Y:S02]  /*0240*/  IMAD.WIDE R16, R25, 0x4, R2.reuse ;  /* 0x0000000419107825 */ /* 0x102fe400078e0202 */
[----:B------:R-:W5:Y:S02]  /*0250*/  LDG.E.EL R12, desc[UR4][R12.64] ;  /* 0x000000040c0c7981 */ /* 0x000f64000c2e1900 */
[----:B------:R-:W-:-:S02]  /*0260*/  IMAD.WIDE R8, R23, 0x4, R2 ;  /* 0x0000000417087825 */ /* 0x000fc400078e0202 */
[----:B------:R-:W5:Y:S02]  /*0270*/  LDG.E.EL R16, desc[UR4][R16.64] ;  /* 0x0000000410107981 */ /* 0x000f64000c2e1900 */
[----:B---3--:R-:W-:Y:S02]  /*0280*/  IMAD.WIDE R18, R27, 0x4, R2 ;  /* 0x000000041b127825 */ /* 0x008fe400078e0202 */
[----:B------:R-:W3:Y:S01]  /*0290*/  LDG.E.EL R8, desc[UR4][R8.64] ;  /* 0x0000000408087981 */ /* 0x000ee2000c2e1900 */
[----:B------:R-:W1:Y:S03]  /*02a0*/  LDC.64 R2, c[0x0][0x220] ;  /* 0x00008800ff027b82 */ /* 0x000e660000000a00 */
[----:B------:R-:W3:Y:S01]  /*02b0*/  LDG.E.EL R18, desc[UR4][R18.64] ;  /* 0x0000000412127981 */ /* 0x000ee2000c2e1900 */
[----:B0-----:R-:W-:-:S05]  /*02c0*/  LEA R21, R0, R5, 0xe ;  /* 0x0000000500157211 */ /* 0x001fca00078e70ff */
[----:B------:R-:W-:Y:S01]  /*02d0*/  VIADD R23, R21, 0x200 ;  /* 0x0000020015177836 */ /* 0x000fe20000000000 */
[C---:B--2---:R-:W-:Y:S01]  /*02e0*/  FSETP.GEU.AND P0, PT, R15.reuse, -R4, PT ;  /* 0x800000040f00720b */ /* 0x044fe20003f0e000 */
[--C-:B------:R-:W-:Y:S01]  /*02f0*/  FADD R4, R4, R15.reuse ;  /* 0x0000000f04047221 */ /* 0x100fe20000000000 */
[----:B----4-:R-:W-:Y:S01]  /*0300*/  FADD R5, R6, R15 ;  /* 0x0000000f06057221 */ /* 0x010fe20000000000 */
[----:B------:R-:W-:-:S04]  /*0310*/  FSETP.GEU.AND P6, PT, R15, -R6, PT ;  /* 0x800000060f00720b */ /* 0x000fc80003fce000 */
[----:B------:R-:W-:Y:S02]  /*0320*/  SEL R5, R5, RZ, P6 ;  /* 0x000000ff05057207 */ /* 0x000fe40003000000 */
[C---:B-----5:R-:W-:Y:S01]  /*0330*/  FSETP.GEU.AND P3, PT, R15.reuse, -R10, PT ;  /* 0x8000000a0f00720b */ /* 0x060fe20003f6e000 */
[--C-:B------:R-:W-:Y:S01]  /*0340*/  FADD R10, R10, R15.reuse ;  /* 0x0000000f0a0a7221 */ /* 0x100fe20000000000 */
[----:B------:R-:W-:Y:S01]  /*0350*/  FSETP.GEU.AND P1, PT, R15, -R7, PT ;  /* 0x800000070f00720b */ /* 0x000fe20003f2e000 */
[--C-:B------:R-:W-:Y:S01]  /*0360*/  FADD R6, R7, R15.reuse ;  /* 0x0000000f07067221 */ /* 0x100fe20000000000 */
[--C-:B------:R-:W-:Y:S01]  /*0370*/  FADD R7, R12, R15.reuse ;  /* 0x0000000f0c077221 */ /* 0x100fe20000000000 */
[C---:B------:R-:W-:Y:S02]  /*0380*/  FSETP.GEU.AND P2, PT, R15.reuse, -R12, PT ;  /* 0x8000000c0f00720b */ /* 0x040fe40003f4e000 */
[C---:B------:R-:W-:Y:S01]  /*0390*/  FSETP.GEU.AND P5, PT, R15.reuse, -R16, PT ;  /* 0x800000100f00720b */ /* 0x040fe20003fae000 */
[--C-:B------:R-:W-:Y:S01]  /*03a0*/  FADD R16, R16, R15.reuse ;  /* 0x0000000f10107221 */ /* 0x100fe20000000000 */
[--C-:B---3--:R-:W-:Y:S01]  /*03b0*/  FADD R9, R8, R15.reuse ;  /* 0x0000000f08097221 */ /* 0x108fe20000000000 */
[C---:B------:R-:W-:Y:S01]  /*03c0*/  FSETP.GEU.AND P4, PT, R15.reuse, -R8, PT ;  /* 0x800000080f00720b */ /* 0x040fe20003f8e000 */
[----:B------:R-:W-:Y:S01]  /*03d0*/  FADD R11, R18, R15 ;  /* 0x0000000f120b7221 */ /* 0x000fe20000000000 */
[----:B------:R-:W-:Y:S01]  /*03e0*/  FSETP.GEU.AND P6, PT, R15, -R18, PT ;  /* 0x800000120f00720b */ /* 0x000fe20003fce000 */
[----:B-1----:R-:W-:Y:S01]  /*03f0*/  IMAD.WIDE R12, R21, 0x4, R2 ;  /* 0x00000004150c7825 */ /* 0x002fe200078e0202 */
[----:B------:R-:W-:-:S02]  /*0400*/  SEL R4, R4, RZ, P0 ;  /* 0x000000ff04047207 */ /* 0x000fc40000000000 */
[----:B------:R-:W-:Y:S01]  /*0410*/  SEL R6, R6, RZ, P1 ;  /* 0x000000ff06067207 */ /* 0x000fe20000800000 */
[----:B------:R-:W-:Y:S01]  /*0420*/  IMAD.WIDE R2, R23, 0x4, R2 ;  /* 0x0000000417027825 */ /* 0x000fe200078e0202 */
[----:B------:R-:W-:Y:S02]  /*0430*/  SEL R7, R7, RZ, P2 ;  /* 0x000000ff07077207 */ /* 0x000fe40001000000 */
[----:B------:R-:W-:Y:S02]  /*0440*/  SEL R8, R10, RZ, P3 ;  /* 0x000000ff0a087207 */ /* 0x000fe40001800000 */
[----:B------:R-:W-:Y:S02]  /*0450*/  SEL R9, R9, RZ, P4 ;  /* 0x000000ff09097207 */ /* 0x000fe40002000000 */
[----:B------:R-:W-:Y:S02]  /*0460*/  SEL R10, R16, RZ, P5 ;  /* 0x000000ff100a7207 */ /* 0x000fe40002800000 */
[----:B------:R-:W-:Y:S01]  /*0470*/  SEL R11, R11, RZ, P6 ;  /* 0x000000ff0b0b7207 */ /* 0x000fe20003000000 */
[----:B------:R-:W-:Y:S04]  /*0480*/  STG.E.128 desc[UR4][R12.64], R4 ;  /* 0x000000040c007986 */ /* 0x000fe8000c101d04 */
[----:B------:R-:W-:Y:S01]  /*0490*/  STG.E.128 desc[UR4][R2.64], R8 ;  /* 0x0000000802007986 */ /* 0x000fe2000c101d04 */
[----:B------:R-:W-:Y:S05]  /*04a0*/  EXIT ;  /* 0x000000000000794d */ /* 0x000fea0003800000 */
.L_x_0:
[----:B------:R-:W-:-:S00]  /*04b0*/  BRA `(.L_x_0) ;  /* 0xfffffffc00fc7947 */ /* 0x000fc0000383ffff */
[----:B------:R-:W-:-:S00]  /*04c0*/  NOP ;  /* 0x0000000000007918 */ /* 0x000fc00000000000 */
        /* <DEDUP_REMOVED lines=11> */
.L_x_1:


//--------------------- .nv.constant0.triton_poi_fused_convolution_div_max_pool2d_with_indices_relu_sub_31 --------------------------
	.section	.nv.constant0.triton_poi_fused_convolution_div_max_pool2d_with_indices_relu_sub_31,"a",@progbits
	.sectionflags	@""
	.align	4
.nv.constant0.triton_poi_fused_convolution_div_max_pool2d_with_indices_relu_sub_31:
	.zero		560
